//
// Generated by NVIDIA NVVM Compiler
//
// Compiler Build ID: CL-36424714
// Cuda compilation tools, release 13.0, V13.0.88
// Based on NVVM 20.0.0
//

.version 9.0
.target sm_100
.address_size 64

	// .globl	_Z6conv1DPfS_S_ii

.visible .entry _Z6conv1DPfS_S_ii(
	.param .u64 .ptr .align 1 _Z6conv1DPfS_S_ii_param_0,
	.param .u64 .ptr .align 1 _Z6conv1DPfS_S_ii_param_1,
	.param .u64 .ptr .align 1 _Z6conv1DPfS_S_ii_param_2,
	.param .u32 _Z6conv1DPfS_S_ii_param_3,
	.param .u32 _Z6conv1DPfS_S_ii_param_4
)
{
	.reg .pred 	%p<11>;
	.reg .b32 	%r<40>;
	.reg .b32 	%f<112>;
	.reg .b64 	%rd<31>;

	ld.param.u64 	%rd11, [_Z6conv1DPfS_S_ii_param_0];
	ld.param.u64 	%rd12, [_Z6conv1DPfS_S_ii_param_1];
	ld.param.u64 	%rd10, [_Z6conv1DPfS_S_ii_param_2];
	ld.param.u32 	%r25, [_Z6conv1DPfS_S_ii_param_3];
	ld.param.u32 	%r24, [_Z6conv1DPfS_S_ii_param_4];
	cvta.to.global.u64 	%rd1, %rd12;
	cvta.to.global.u64 	%rd2, %rd11;
	mov.u32 	%r26, %ctaid.x;
	mov.u32 	%r27, %ntid.x;
	mul.lo.s32 	%r1, %r26, %r27;
	mov.u32 	%r2, %tid.x;
	add.s32 	%r3, %r1, %r2;
	sub.s32 	%r28, %r25, %r24;
	setp.gt.s32 	%p1, %r3, %r28;
	@%p1 bra 	$L__BB0_15;
	setp.lt.s32 	%p2, %r24, 1;
	mov.f32 	%f111, 0f00000000;
	@%p2 bra 	$L__BB0_14;
	and.b32  	%r4, %r24, 15;
	setp.lt.u32 	%p3, %r24, 16;
	mov.f32 	%f111, 0f00000000;
	mov.b32 	%r36, 0;
	@%p3 bra 	$L__BB0_5;
	and.b32  	%r36, %r24, 2147483632;
	neg.s32 	%r34, %r36;
	add.s64 	%rd3, %rd2, 32;
	add.s64 	%rd29, %rd1, 32;
	mov.f32 	%f111, 0f00000000;
	mov.u32 	%r33, %r3;
$L__BB0_4:
	.pragma "nounroll";
	mul.wide.s32 	%rd13, %r33, 4;
	add.s64 	%rd14, %rd3, %rd13;
	ld.global.f32 	%f18, [%rd14+-32];
	ld.global.f32 	%f19, [%rd29+-32];
	fma.rn.f32 	%f20, %f18, %f19, %f111;
	ld.global.f32 	%f21, [%rd14+-28];
	ld.global.f32 	%f22, [%rd29+-28];
	fma.rn.f32 	%f23, %f21, %f22, %f20;
	ld.global.f32 	%f24, [%rd14+-24];
	ld.global.f32 	%f25, [%rd29+-24];
	fma.rn.f32 	%f26, %f24, %f25, %f23;
	ld.global.f32 	%f27, [%rd14+-20];
	ld.global.f32 	%f28, [%rd29+-20];
	fma.rn.f32 	%f29, %f27, %f28, %f26;
	ld.global.f32 	%f30, [%rd14+-16];
	ld.global.f32 	%f31, [%rd29+-16];
	fma.rn.f32 	%f32, %f30, %f31, %f29;
	ld.global.f32 	%f33, [%rd14+-12];
	ld.global.f32 	%f34, [%rd29+-12];
	fma.rn.f32 	%f35, %f33, %f34, %f32;
	ld.global.f32 	%f36, [%rd14+-8];
	ld.global.f32 	%f37, [%rd29+-8];
	fma.rn.f32 	%f38, %f36, %f37, %f35;
	ld.global.f32 	%f39, [%rd14+-4];
	ld.global.f32 	%f40, [%rd29+-4];
	fma.rn.f32 	%f41, %f39, %f40, %f38;
	ld.global.f32 	%f42, [%rd14];
	ld.global.f32 	%f43, [%rd29];
	fma.rn.f32 	%f44, %f42, %f43, %f41;
	ld.global.f32 	%f45, [%rd14+4];
	ld.global.f32 	%f46, [%rd29+4];
	fma.rn.f32 	%f47, %f45, %f46, %f44;
	ld.global.f32 	%f48, [%rd14+8];
	ld.global.f32 	%f49, [%rd29+8];
	fma.rn.f32 	%f50, %f48, %f49, %f47;
	ld.global.f32 	%f51, [%rd14+12];
	ld.global.f32 	%f52, [%rd29+12];
	fma.rn.f32 	%f53, %f51, %f52, %f50;
	ld.global.f32 	%f54, [%rd14+16];
	ld.global.f32 	%f55, [%rd29+16];
	fma.rn.f32 	%f56, %f54, %f55, %f53;
	ld.global.f32 	%f57, [%rd14+20];
	ld.global.f32 	%f58, [%rd29+20];
	fma.rn.f32 	%f59, %f57, %f58, %f56;
	ld.global.f32 	%f60, [%rd14+24];
	ld.global.f32 	%f61, [%rd29+24];
	fma.rn.f32 	%f62, %f60, %f61, %f59;
	ld.global.f32 	%f63, [%rd14+28];
	ld.global.f32 	%f64, [%rd29+28];
	fma.rn.f32 	%f111, %f63, %f64, %f62;
	add.s32 	%r34, %r34, 16;
	add.s32 	%r33, %r33, 16;
	add.s64 	%rd29, %rd29, 64;
	setp.ne.s32 	%p4, %r34, 0;
	@%p4 bra 	$L__BB0_4;
$L__BB0_5:
	setp.eq.s32 	%p5, %r4, 0;
	@%p5 bra 	$L__BB0_14;
	and.b32  	%r12, %r24, 7;
	setp.lt.u32 	%p6, %r4, 8;
	@%p6 bra 	$L__BB0_8;
	add.s32 	%r30, %r36, %r3;
	mul.wide.s32 	%rd15, %r30, 4;
	add.s64 	%rd16, %rd2, %rd15;
	ld.global.f32 	%f66, [%rd16];
	mul.wide.u32 	%rd17, %r36, 4;
	add.s64 	%rd18, %rd1, %rd17;
	ld.global.f32 	%f67, [%rd18];
	fma.rn.f32 	%f68, %f66, %f67, %f111;
	ld.global.f32 	%f69, [%rd16+4];
	ld.global.f32 	%f70, [%rd18+4];
	fma.rn.f32 	%f71, %f69, %f70, %f68;
	ld.global.f32 	%f72, [%rd16+8];
	ld.global.f32 	%f73, [%rd18+8];
	fma.rn.f32 	%f74, %f72, %f73, %f71;
	ld.global.f32 	%f75, [%rd16+12];
	ld.global.f32 	%f76, [%rd18+12];
	fma.rn.f32 	%f77, %f75, %f76, %f74;
	ld.global.f32 	%f78, [%rd16+16];
	ld.global.f32 	%f79, [%rd18+16];
	fma.rn.f32 	%f80, %f78, %f79, %f77;
	ld.global.f32 	%f81, [%rd16+20];
	ld.global.f32 	%f82, [%rd18+20];
	fma.rn.f32 	%f83, %f81, %f82, %f80;
	ld.global.f32 	%f84, [%rd16+24];
	ld.global.f32 	%f85, [%rd18+24];
	fma.rn.f32 	%f86, %f84, %f85, %f83;
	ld.global.f32 	%f87, [%rd16+28];
	ld.global.f32 	%f88, [%rd18+28];
	fma.rn.f32 	%f111, %f87, %f88, %f86;
	add.s32 	%r36, %r36, 8;
$L__BB0_8:
	setp.eq.s32 	%p7, %r12, 0;
	@%p7 bra 	$L__BB0_14;
	and.b32  	%r15, %r24, 3;
	setp.lt.u32 	%p8, %r12, 4;
	@%p8 bra 	$L__BB0_11;
	add.s32 	%r31, %r36, %r3;
	mul.wide.s32 	%rd19, %r31, 4;
	add.s64 	%rd20, %rd2, %rd19;
	ld.global.f32 	%f90, [%rd20];
	mul.wide.u32 	%rd21, %r36, 4;
	add.s64 	%rd22, %rd1, %rd21;
	ld.global.f32 	%f91, [%rd22];
	fma.rn.f32 	%f92, %f90, %f91, %f111;
	ld.global.f32 	%f93, [%rd20+4];
	ld.global.f32 	%f94, [%rd22+4];
	fma.rn.f32 	%f95, %f93, %f94, %f92;
	ld.global.f32 	%f96, [%rd20+8];
	ld.global.f32 	%f97, [%rd22+8];
	fma.rn.f32 	%f98, %f96, %f97, %f95;
	ld.global.f32 	%f99, [%rd20+12];
	ld.global.f32 	%f100, [%rd22+12];
	fma.rn.f32 	%f111, %f99, %f100, %f98;
	add.s32 	%r36, %r36, 4;
$L__BB0_11:
	setp.eq.s32 	%p9, %r15, 0;
	@%p9 bra 	$L__BB0_14;
	mul.wide.u32 	%rd23, %r36, 4;
	add.s64 	%rd30, %rd1, %rd23;
	add.s32 	%r32, %r2, %r36;
	add.s32 	%r39, %r32, %r1;
	neg.s32 	%r38, %r15;
$L__BB0_13:
	.pragma "nounroll";
	mul.wide.s32 	%rd24, %r39, 4;
	add.s64 	%rd25, %rd2, %rd24;
	ld.global.f32 	%f101, [%rd25];
	ld.global.f32 	%f102, [%rd30];
	fma.rn.f32 	%f111, %f101, %f102, %f111;
	add.s64 	%rd30, %rd30, 4;
	add.s32 	%r39, %r39, 1;
	add.s32 	%r38, %r38, 1;
	setp.ne.s32 	%p10, %r38, 0;
	@%p10 bra 	$L__BB0_13;
$L__BB0_14:
	cvta.to.global.u64 	%rd26, %rd10;
	mul.wide.s32 	%rd27, %r3, 4;
	add.s64 	%rd28, %rd26, %rd27;
	st.global.f32 	[%rd28], %f111;
$L__BB0_15:
	ret;

}


// ===== COMPILED SASS (sm_100) =====

	.target	sm_100

	.elftype	@"ET_EXEC"


//--------------------- .note.nv.tkinfo           --------------------------
	.section	.note.nv.tkinfo,"",@"SHT_NOTE"
	.sectionflags	@"SHF_NOTE_NV_TKINFO"
	.tkinfo
        /*0018*/ 	.word	0x00000002
        /*0030*/ 	.string	""
        /*0030*/ 	.string	"ptxas"
        /*0030*/ 	.string	"Cuda compilation tools, release 13.0, V13.0.88"
        /*0030*/ 	.string	"Build cuda_13.0.r13.0/compiler.36424714_0"
        /*0030*/ 	.string	"-arch sm_100 -m 64 "



//--------------------- .note.nv.cuinfo           --------------------------
	.section	.note.nv.cuinfo,"",@"SHT_NOTE"
	.sectionflags	@"SHF_NOTE_NV_CUINFO"
        /*0018*/ 	.short	0x0002
        /*001a*/ 	.short	0x0064
        /*001c*/ 	.short	0x0082
	.zero		2


//--------------------- .nv.info                  --------------------------
	.section	.nv.info,"",@"SHT_CUDA_INFO"
	.align	4


	//----- nvinfo : EIATTR_REGCOUNT
	.align		4
        /*0000*/ 	.byte	0x04, 0x2f
        /*0002*/ 	.short	(.L_1 - .L_0)
	.align		4
.L_0:
        /*0004*/ 	.word	index@(_Z6conv1DPfS_S_ii)
        /*0008*/ 	.word	0x0000001e


	//----- nvinfo : EIATTR_FRAME_SIZE
	.align		4
.L_1:
        /*000c*/ 	.byte	0x04, 0x11
        /*000e*/ 	.short	(.L_3 - .L_2)
	.align		4
.L_2:
        /*0010*/ 	.word	index@(_Z6conv1DPfS_S_ii)
        /*0014*/ 	.word	0x00000000


	//----- nvinfo : EIATTR_MIN_STACK_SIZE
	.align		4
.L_3:
        /*0018*/ 	.byte	0x04, 0x12
        /*001a*/ 	.short	(.L_5 - .L_4)
	.align		4
.L_4:
        /*001c*/ 	.word	index@(_Z6conv1DPfS_S_ii)
        /*0020*/ 	.word	0x00000000
.L_5:


//--------------------- .nv.compat                --------------------------
	.section	.nv.compat,"",@"SHT_CUDA_COMPAT_INFO"
	.align	4
        /*0000*/ 	.byte	0x02, 0x09, 0x00, 0x00, 0x02, 0x02, 0x01, 0x00, 0x02, 0x05, 0x05, 0x00, 0x03, 0x07, 0x01, 0x01
        /*0010*/ 	.byte	0x02, 0x03, 0x00, 0x00, 0x02, 0x06, 0x01, 0x00, 0x04, 0x0b, 0x08, 0x00, 0x09, 0x00, 0x00, 0x00
        /*0020*/ 	.byte	0x00, 0x00, 0x00, 0x00


//--------------------- .nv.info._Z6conv1DPfS_S_ii --------------------------
	.section	.nv.info._Z6conv1DPfS_S_ii,"",@"SHT_CUDA_INFO"
	.sectionflags	@""
	.align	4


	//----- nvinfo : EIATTR_CUDA_API_VERSION
	.align		4
        /*0000*/ 	.byte	0x04, 0x37
        /*0002*/ 	.short	(.L_7 - .L_6)
.L_6:
        /*0004*/ 	.word	0x00000082


	//----- nvinfo : EIATTR_KPARAM_INFO
	.align		4
.L_7:
        /*0008*/ 	.byte	0x04, 0x17
        /*000a*/ 	.short	(.L_9 - .L_8)
.L_8:
        /*000c*/ 	.word	0x00000000
        /*0010*/ 	.short	0x0004
        /*0012*/ 	.short	0x001c
        /*0014*/ 	.byte	0x00, 0xf0, 0x11, 0x00


	//----- nvinfo : EIATTR_KPARAM_INFO
	.align		4
.L_9:
        /*0018*/ 	.byte	0x04, 0x17
        /*001a*/ 	.short	(.L_11 - .L_10)
.L_10:
        /*001c*/ 	.word	0x00000000
        /*0020*/ 	.short	0x0003
        /*0022*/ 	.short	0x0018
        /*0024*/ 	.byte	0x00, 0xf0, 0x11, 0x00


	//----- nvinfo : EIATTR_KPARAM_INFO
	.align		4
.L_11:
        /*0028*/ 	.byte	0x04, 0x17
        /*002a*/ 	.short	(.L_13 - .L_12)
.L_12:
        /*002c*/ 	.word	0x00000000
        /*0030*/ 	.short	0x0002
        /*0032*/ 	.short	0x0010
        /*0034*/ 	.byte	0x00, 0xf5, 0x21, 0x00


	//----- nvinfo : EIATTR_KPARAM_INFO
	.align		4
.L_13:
        /*0038*/ 	.byte	0x04, 0x17
        /*003a*/ 	.short	(.L_15 - .L_14)
.L_14:
        /*003c*/ 	.word	0x00000000
        /*0040*/ 	.short	0x0001
        /*0042*/ 	.short	0x0008
        /*0044*/ 	.byte	0x00, 0xf5, 0x21, 0x00


	//----- nvinfo : EIATTR_KPARAM_INFO
	.align		4
.L_15:
        /*0048*/ 	.byte	0x04, 0x17
        /*004a*/ 	.short	(.L_17 - .L_16)
.L_16:
        /*004c*/ 	.word	0x00000000
        /*0050*/ 	.short	0x0000
        /*0052*/ 	.short	0x0000
        /*0054*/ 	.byte	0x00, 0xf5, 0x21, 0x00


	//----- nvinfo : EIATTR_SPARSE_MMA_MASK
	.align		4
.L_17:
        /*0058*/ 	.byte	0x03, 0x50
        /*005a*/ 	.short	0x0000


	//----- nvinfo : EIATTR_MAXREG_COUNT
	.align		4
        /*005c*/ 	.byte	0x03, 0x1b
        /*005e*/ 	.short	0x00ff


	//----- nvinfo : EIATTR_MERCURY_ISA_VERSION
	.align		4
        /*0060*/ 	.byte	0x03, 0x5f
        /*0062*/ 	.short	0x0101


	//----- nvinfo : EIATTR_VRC_CTA_INIT_COUNT
	.align		4
        /*0064*/ 	.byte	0x02, 0x4a
	.zero		1
	.zero		1


	//----- nvinfo : EIATTR_EXIT_INSTR_OFFSETS
	.align		4
        /*0068*/ 	.byte	0x04, 0x1c
        /*006a*/ 	.short	(.L_19 - .L_18)


	//   ....[0]....
.L_18:
        /*006c*/ 	.word	0x00000090


	//   ....[1]....
        /*0070*/ 	.word	0x00000a80


	//----- nvinfo : EIATTR_CBANK_PARAM_SIZE
	.align		4
.L_19:
        /*0074*/ 	.byte	0x03, 0x19
        /*0076*/ 	.short	0x0020


	//----- nvinfo : EIATTR_PARAM_CBANK
	.align		4
        /*0078*/ 	.byte	0x04, 0x0a
        /*007a*/ 	.short	(.L_21 - .L_20)
	.align		4
.L_20:
        /*007c*/ 	.word	index@(.nv.constant0._Z6conv1DPfS_S_ii)
        /*0080*/ 	.short	0x0380
        /*0082*/ 	.short	0x0020


	//----- nvinfo : EIATTR_SW_WAR
	.align		4
.L_21:
        /*0084*/ 	.byte	0x04, 0x36
        /*0086*/ 	.short	(.L_23 - .L_22)
.L_22:
        /*0088*/ 	.word	0x00000008
.L_23:


//--------------------- .nv.callgraph             --------------------------
	.section	.nv.callgraph,"",@"SHT_CUDA_CALLGRAPH"
	.align	4
	.sectionentsize	8
	.align		4
        /*0000*/ 	.word	0x00000000
	.align		4
        /*0004*/ 	.word	0xffffffff
	.align		4
        /*0008*/ 	.word	0x00000000
	.align		4
        /*000c*/ 	.word	0xfffffffe
	.align		4
        /*0010*/ 	.word	0x00000000
	.align		4
        /*0014*/ 	.word	0xfffffffd
	.align		4
        /*0018*/ 	.word	0x00000000
	.align		4
        /*001c*/ 	.word	0xfffffffc


//--------------------- .text._Z6conv1DPfS_S_ii   --------------------------
	.section	.text._Z6conv1DPfS_S_ii,"ax",@progbits
	.align	128
        .global         _Z6conv1DPfS_S_ii
        .type           _Z6conv1DPfS_S_ii,@function
        .size           _Z6conv1DPfS_S_ii,(.L_x_7 - _Z6conv1DPfS_S_ii)
        .other          _Z6conv1DPfS_S_ii,@"STO_CUDA_ENTRY STV_DEFAULT"
_Z6conv1DPfS_S_ii:
.text._Z6conv1DPfS_S_ii:
[----:B------:R-:W-:Y:S01]  /*0000*/  LDC R1, c[0x0][0x37c] ;  /* 0x0000df00ff017b82 */ /* 0x000fe20000000800 */
[----:B------:R-:W0:Y:S07]  /*0010*/  S2R R0, SR_TID.X ;  /* 0x0000000000007919 */ /* 0x000e2e0000002100 */
[----:B------:R-:W1:Y:S01]  /*0020*/  S2UR UR4, SR_CTAID.X ;  /* 0x00000000000479c3 */ /* 0x000e620000002500 */
[----:B------:R-:W1:Y:S01]  /*0030*/  LDCU UR5, c[0x0][0x360] ;  /* 0x00006c00ff0577ac */ /* 0x000e620008000800 */
[----:B------:R-:W2:Y:S01]  /*0040*/  LDCU.64 UR8, c[0x0][0x398] ;  /* 0x00007300ff0877ac */ /* 0x000ea20008000a00 */
[----:B-1----:R-:W-:-:S02]  /*0050*/  UIMAD UR4, UR4, UR5, URZ ;  /* 0x00000005040472a4 */ /* 0x002fc4000f8e02ff */
[----:B--2---:R-:W-:-:S04]  /*0060*/  UIADD3 UR5, UPT, UPT, UR8, -UR9, URZ ;  /* 0x8000000908057290 */ /* 0x004fc8000fffe0ff */
[----:B0-----:R-:W-:-:S04]  /*0070*/  IADD3 R6, PT, PT, R0, UR4, RZ ;  /* 0x0000000400067c10 */ /* 0x001fc8000fffe0ff */
[----:B------:R-:W-:-:S13]  /*0080*/  ISETP.GT.AND P0, PT, R6, UR5, PT ;  /* 0x0000000506007c0c */ /* 0x000fda000bf04270 */
[----:B------:R-:W-:Y:S05]  /*0090*/  @P0 EXIT ;  /* 0x000000000000094d */ /* 0x000fea0003800000 */
[----:B------:R-:W-:Y:S01]  /*00a0*/  UISETP.GE.AND UP0, UPT, UR9, 0x1, UPT ;  /* 0x000000010900788c */ /* 0x000fe2000bf06270 */
[----:B------:R-:W-:Y:S01]  /*00b0*/  HFMA2 R14, -RZ, RZ, 0, 0 ;  /* 0x00000000ff0e7431 */ /* 0x000fe200000001ff */
[----:B------:R-:W0:Y:S07]  /*00c0*/  LDCU.64 UR16, c[0x0][0x358] ;  /* 0x00006b00ff1077ac */ /* 0x000e2e0008000a00 */
[----:B------:R-:W-:Y:S05]  /*00d0*/  BRA.U !UP0, `(.L_x_0) ;  /* 0x00000009085c7547 */ /* 0x000fea000b800000 */
[----:B------:R-:W-:Y:S01]  /*00e0*/  UISETP.GE.U32.AND UP1, UPT, UR9, 0x10, UPT ;  /* 0x000000100900788c */ /* 0x000fe2000bf26070 */
[----:B------:R-:W-:Y:S01]  /*00f0*/  MOV R14, RZ ;  /* 0x000000ff000e7202 */ /* 0x000fe20000000f00 */
[----:B------:R-:W-:Y:S01]  /*0100*/  ULOP3.LUT UR10, UR9, 0xf, URZ, 0xc0, !UPT ;  /* 0x0000000f090a7892 */ /* 0x000fe2000f8ec0ff */
[----:B------:R-:W-:-:S03]  /*0110*/  MOV R9, RZ ;  /* 0x000000ff00097202 */ /* 0x000fc60000000f00 */
[----:B------:R-:W-:-:S03]  /*0120*/  UISETP.NE.AND UP0, UPT, UR10, URZ, UPT ;  /* 0x000000ff0a00728c */ /* 0x000fc6000bf05270 */
[----:B------:R-:W-:Y:S08]  /*0130*/  BRA.U !UP1, `(.L_x_1) ;  /* 0x0000000509147547 */ /* 0x000ff0000b800000 */
[----:B------:R-:W1:Y:S01]  /*0140*/  LDCU.128 UR12, c[0x0][0x380] ;  /* 0x00007000ff0c77ac */ /* 0x000e620008000c00 */
[----:B------:R-:W-:Y:S02]  /*0150*/  MOV R14, RZ ;  /* 0x000000ff000e7202 */ /* 0x000fe40000000f00 */
[----:B------:R-:W-:Y:S01]  /*0160*/  MOV R7, R6 ;  /* 0x0000000600077202 */ /* 0x000fe20000000f00 */
[----:B------:R-:W-:-:S06]  /*0170*/  ULOP3.LUT UR11, UR9, 0x7ffffff0, URZ, 0xc0, !UPT ;  /* 0x7ffffff0090b7892 */ /* 0x000fcc000f8ec0ff */
[----:B------:R-:W-:Y:S01]  /*0180*/  MOV R9, UR11 ;  /* 0x0000000b00097c02 */ /* 0x000fe20008000f00 */
[----:B-1----:R-:W-:Y:S02]  /*0190*/  UIADD3 UR5, UP2, UPT, UR14, 0x20, URZ ;  /* 0x000000200e057890 */ /* 0x002fe4000ff5e0ff */
[----:B------:R-:W-:Y:S02]  /*01a0*/  UIADD3 UR7, UP1, UPT, UR12, 0x20, URZ ;  /* 0x000000200c077890 */ /* 0x000fe4000ff3e0ff */
[----:B------:R-:W-:Y:S02]  /*01b0*/  UIADD3.X UR6, UPT, UPT, URZ, UR15, URZ, UP2, !UPT ;  /* 0x0000000fff067290 */ /* 0x000fe400097fe4ff */
[----:B------:R-:W-:Y:S01]  /*01c0*/  MOV R2, UR5 ;  /* 0x0000000500027c02 */ /* 0x000fe20008000f00 */
[----:B------:R-:W-:Y:S02]  /*01d0*/  UIADD3 UR12, UPT, UPT, -UR11, URZ, URZ ;  /* 0x000000ff0b0c7290 */ /* 0x000fe4000fffe1ff */
[----:B------:R-:W-:Y:S01]  /*01e0*/  UIADD3.X UR8, UPT, UPT, URZ, UR13, URZ, UP1, !UPT ;  /* 0x0000000dff087290 */ /* 0x000fe20008ffe4ff */
[----:B------:R-:W-:-:S11]  /*01f0*/  MOV R3, UR6 ;  /* 0x0000000600037c02 */ /* 0x000fd60008000f00 */
.L_x_2:
[----:B------:R-:W-:Y:S01]  /*0200*/  MOV R4, UR7 ;  /* 0x0000000700047c02 */ /* 0x000fe20008000f00 */
[----:B0-----:R-:W2:Y:S01]  /*0210*/  LDG.E R16, desc[UR16][R2.64+-0x20] ;  /* 0xffffe01002107981 */ /* 0x001ea2000c1e1900 */
[----:B------:R-:W-:-:S03]  /*0220*/  MOV R5, UR8 ;  /* 0x0000000800057c02 */ /* 0x000fc60008000f00 */
[----:B------:R-:W3:Y:S01]  /*0230*/  LDG.E R24, desc[UR16][R2.64+-0x1c] ;  /* 0xffffe41002187981 */ /* 0x000ee2000c1e1900 */
[----:B------:R-:W-:-:S03]  /*0240*/  IMAD.WIDE R4, R7, 0x4, R4 ;  /* 0x0000000407047825 */ /* 0x000fc600078e0204 */
[----:B------:R-:W4:Y:S04]  /*0250*/  LDG.E R18, desc[UR16][R2.64+-0x18] ;  /* 0xffffe81002127981 */ /* 0x000f28000c1e1900 */
[----:B------:R-:W2:Y:S04]  /*0260*/  LDG.E R17, desc[UR16][R4.64+-0x20] ;  /* 0xffffe01004117981 */ /* 0x000ea8000c1e1900 */
[----:B------:R-:W3:Y:S04]  /*0270*/  LDG.E R19, desc[UR16][R4.64+-0x1c] ;  /* 0xffffe41004137981 */ /* 0x000ee8000c1e1900 */
[----:B------:R-:W4:Y:S04]  /*0280*/  LDG.E R21, desc[UR16][R4.64+-0x18] ;  /* 0xffffe81004157981 */ /* 0x000f28000c1e1900 */
[----:B------:R-:W5:Y:S04]  /*0290*/  LDG.E R23, desc[UR16][R2.64+-0x14] ;  /* 0xffffec1002177981 */ /* 0x000f68000c1e1900 */
        /* <DEDUP_REMOVED lines=8> */
[----:B------:R-:W5:Y:S01]  /*0320*/  LDG.E R15, desc[UR16][R4.64+-0x4] ;  /* 0xfffffc10040f7981 */ /* 0x000f62000c1e1900 */
[----:B--2---:R-:W-:-:S03]  /*0330*/  FFMA R16, R17, R16, R14 ;  /* 0x0000001011107223 */ /* 0x004fc6000000000e */
[----:B------:R-:W2:Y:S04]  /*0340*/  LDG.E R14, desc[UR16][R2.64] ;  /* 0x00000010020e7981 */ /* 0x000ea8000c1e1900 */
[----:B------:R-:W2:Y:S01]  /*0350*/  LDG.E R17, desc[UR16][R4.64] ;  /* 0x0000001004117981 */ /* 0x000ea2000c1e1900 */
[----:B---3--:R-:W-:-:S03]  /*0360*/  FFMA R24, R19, R24, R16 ;  /* 0x0000001813187223 */ /* 0x008fc60000000010 */
[----:B------:R-:W3:Y:S01]  /*0370*/  LDG.E R16, desc[UR16][R2.64+0x4] ;  /* 0x0000041002107981 */ /* 0x000ee2000c1e1900 */
[----:B----4-:R-:W-:-:S03]  /*0380*/  FFMA R27, R21, R18, R24 ;  /* 0x00000012151b7223 */ /* 0x010fc60000000018 */
[----:B------:R-:W3:Y:S04]  /*0390*/  LDG.E R19, desc[UR16][R4.64+0x4] ;  /* 0x0000041004137981 */ /* 0x000ee8000c1e1900 */
[----:B------:R-:W4:Y:S01]  /*03a0*/  LDG.E R21, desc[UR16][R2.64+0x8] ;  /* 0x0000081002157981 */ /* 0x000f22000c1e1900 */
[----:B-----5:R-:W-:-:S03]  /*03b0*/  FFMA R24, R20, R23, R27 ;  /* 0x0000001714187223 */ /* 0x020fc6000000001b */
[----:B------:R-:W4:Y:S04]  /*03c0*/  LDG.E R18, desc[UR16][R4.64+0x8] ;  /* 0x0000081004127981 */ /* 0x000f28000c1e1900 */
[----:B------:R-:W5:Y:S01]  /*03d0*/  LDG.E R23, desc[UR16][R2.64+0xc] ;  /* 0x00000c1002177981 */ /* 0x000f62000c1e1900 */
[----:B------:R-:W-:-:S03]  /*03e0*/  FFMA R24, R25, R22, R24 ;  /* 0x0000001619187223 */ /* 0x000fc60000000018 */
[----:B------:R-:W5:Y:S04]  /*03f0*/  LDG.E R20, desc[UR16][R4.64+0xc] ;  /* 0x00000c1004147981 */ /* 0x000f68000c1e1900 */
[----:B------:R-:W5:Y:S01]  /*0400*/  LDG.E R25, desc[UR16][R2.64+0x10] ;  /* 0x0000101002197981 */ /* 0x000f62000c1e1900 */
[----:B------:R-:W-:-:S03]  /*0410*/  FFMA R24, R11, R8, R24 ;  /* 0x000000080b187223 */ /* 0x000fc60000000018 */
[----:B------:R-:W5:Y:S04]  /*0420*/  LDG.E R22, desc[UR16][R4.64+0x10] ;  /* 0x0000101004167981 */ /* 0x000f68000c1e1900 */
[----:B------:R-:W5:Y:S01]  /*0430*/  LDG.E R11, desc[UR16][R2.64+0x14] ;  /* 0x00001410020b7981 */ /* 0x000f62000c1e1900 */
[----:B------:R-:W-:-:S03]  /*0440*/  FFMA R26, R13, R10, R24 ;  /* 0x0000000a0d1a7223 */ /* 0x000fc60000000018 */
[----:B------:R-:W5:Y:S04]  /*0450*/  LDG.E R8, desc[UR16][R4.64+0x14] ;  /* 0x0000141004087981 */ /* 0x000f68000c1e1900 */
[----:B------:R-:W5:Y:S04]  /*0460*/  LDG.E R10, desc[UR16][R2.64+0x18] ;  /* 0x00001810020a7981 */ /* 0x000f68000c1e1900 */
[----:B------:R-:W5:Y:S04]  /*0470*/  LDG.E R13, desc[UR16][R4.64+0x18] ;  /* 0x00001810040d7981 */ /* 0x000f68000c1e1900 */
[----:B------:R-:W5:Y:S04]  /*0480*/  LDG.E R24, desc[UR16][R4.64+0x1c] ;  /* 0x00001c1004187981 */ /* 0x000f68000c1e1900 */
[----:B------:R0:W5:Y:S01]  /*0490*/  LDG.E R27, desc[UR16][R2.64+0x1c] ;  /* 0x00001c10021b7981 */ /* 0x000162000c1e1900 */
[----:B------:R-:W-:Y:S01]  /*04a0*/  FFMA R12, R15, R12, R26 ;  /* 0x0000000c0f0c7223 */ /* 0x000fe2000000001a */
[----:B------:R-:W-:-:S04]  /*04b0*/  UIADD3 UR12, UPT, UPT, UR12, 0x10, URZ ;  /* 0x000000100c0c7890 */ /* 0x000fc8000fffe0ff */
[----:B------:R-:W-:Y:S01]  /*04c0*/  UISETP.NE.AND UP1, UPT, UR12, URZ, UPT ;  /* 0x000000ff0c00728c */ /* 0x000fe2000bf25270 */
[----:B0-----:R-:W-:Y:S02]  /*04d0*/  IADD3 R2, P0, PT, R2, 0x40, RZ ;  /* 0x0000004002027810 */ /* 0x001fe40007f1e0ff */
[----:B------:R-:W-:Y:S02]  /*04e0*/  IADD3 R7, PT, PT, R7, 0x10, RZ ;  /* 0x0000001007077810 */ /* 0x000fe40007ffe0ff */
[----:B------:R-:W-:Y:S01]  /*04f0*/  IADD3.X R3, PT, PT, RZ, R3, RZ, P0, !PT ;  /* 0x00000003ff037210 */ /* 0x000fe200007fe4ff */
[----:B--2---:R-:W-:-:S04]  /*0500*/  FFMA R12, R17, R14, R12 ;  /* 0x0000000e110c7223 */ /* 0x004fc8000000000c */
[----:B---3--:R-:W-:-:S04]  /*0510*/  FFMA R19, R19, R16, R12 ;  /* 0x0000001013137223 */ /* 0x008fc8000000000c */
[----:B----4-:R-:W-:-:S04]  /*0520*/  FFMA R19, R18, R21, R19 ;  /* 0x0000001512137223 */ /* 0x010fc80000000013 */
[----:B-----5:R-:W-:-:S04]  /*0530*/  FFMA R19, R20, R23, R19 ;  /* 0x0000001714137223 */ /* 0x020fc80000000013 */
[----:B------:R-:W-:-:S04]  /*0540*/  FFMA R19, R22, R25, R19 ;  /* 0x0000001916137223 */ /* 0x000fc80000000013 */
[----:B------:R-:W-:-:S04]  /*0550*/  FFMA R8, R8, R11, R19 ;  /* 0x0000000b08087223 */ /* 0x000fc80000000013 */
[----:B------:R-:W-:-:S04]  /*0560*/  FFMA R13, R13, R10, R8 ;  /* 0x0000000a0d0d7223 */ /* 0x000fc80000000008 */
[----:B------:R-:W-:Y:S01]  /*0570*/  FFMA R14, R24, R27, R13 ;  /* 0x0000001b180e7223 */ /* 0x000fe2000000000d */
[----:B------:R-:W-:Y:S06]  /*0580*/  BRA.U UP1, `(.L_x_2) ;  /* 0xfffffffd011c7547 */ /* 0x000fec000b83ffff */
.L_x_1:
[----:B------:R-:W-:Y:S05]  /*0590*/  BRA.U !UP0, `(.L_x_0) ;  /* 0x00000005082c7547 */ /* 0x000fea000b800000 */
[----:B------:R-:W-:Y:S02]  /*05a0*/  UISETP.GE.U32.AND UP0, UPT, UR10, 0x8, UPT ;  /* 0x000000080a00788c */ /* 0x000fe4000bf06070 */
[----:B------:R-:W-:-:S04]  /*05b0*/  ULOP3.LUT UR6, UR9, 0x7, URZ, 0xc0, !UPT ;  /* 0x0000000709067892 */ /* 0x000fc8000f8ec0ff */
[----:B------:R-:W-:-:S03]  /*05c0*/  UISETP.NE.AND UP1, UPT, UR6, URZ, UPT ;  /* 0x000000ff0600728c */ /* 0x000fc6000bf25270 */
[----:B------:R-:W-:Y:S08]  /*05d0*/  BRA.U !UP0, `(.L_x_3) ;  /* 0x0000000108787547 */ /* 0x000ff0000b800000 */
[----:B------:R-:W1:Y:S01]  /*05e0*/  LDC.64 R2, c[0x0][0x380] ;  /* 0x0000e000ff027b82 */ /* 0x000e620000000a00 */
[----:B------:R-:W-:-:S07]  /*05f0*/  IADD3 R7, PT, PT, R6, R9, RZ ;  /* 0x0000000906077210 */ /* 0x000fce0007ffe0ff */
[----:B------:R-:W2:Y:S01]  /*0600*/  LDC.64 R4, c[0x0][0x388] ;  /* 0x0000e200ff047b82 */ /* 0x000ea20000000a00 */
[----:B-1----:R-:W-:-:S05]  /*0610*/  IMAD.WIDE R2, R7, 0x4, R2 ;  /* 0x0000000407027825 */ /* 0x002fca00078e0202 */
[----:B0-----:R-:W3:Y:S01]  /*0620*/  LDG.E R11, desc[UR16][R2.64] ;  /* 0x00000010020b7981 */ /* 0x001ee2000c1e1900 */
[----:B--2---:R-:W-:-:S03]  /*0630*/  IMAD.WIDE.U32 R4, R9, 0x4, R4 ;  /* 0x0000000409047825 */ /* 0x004fc600078e0004 */
[----:B------:R-:W2:Y:S04]  /*0640*/  LDG.E R13, desc[UR16][R2.64+0x4] ;  /* 0x00000410020d7981 */ /* 0x000ea8000c1e1900 */
[----:B------:R-:W3:Y:S04]  /*0650*/  LDG.E R10, desc[UR16][R4.64] ;  /* 0x00000010040a7981 */ /* 0x000ee8000c1e1900 */
[----:B------:R-:W2:Y:S04]  /*0660*/  LDG.E R12, desc[UR16][R4.64+0x4] ;  /* 0x00000410040c7981 */ /* 0x000ea8000c1e1900 */
[----:B------:R-:W4:Y:S04]  /*0670*/  LDG.E R15, desc[UR16][R2.64+0x8] ;  /* 0x00000810020f7981 */ /* 0x000f28000c1e1900 */
        /* <DEDUP_REMOVED lines=11> */
[----:B------:R-:W-:Y:S01]  /*0730*/  IADD3 R9, PT, PT, R9, 0x8, RZ ;  /* 0x0000000809097810 */ /* 0x000fe20007ffe0ff */
[----:B---3--:R-:W-:-:S04]  /*0740*/  FFMA R10, R11, R10, R14 ;  /* 0x0000000a0b0a7223 */ /* 0x008fc8000000000e */
[----:B--2---:R-:W-:-:S04]  /*0750*/  FFMA R10, R13, R12, R10 ;  /* 0x0000000c0d0a7223 */ /* 0x004fc8000000000a */
[----:B----4-:R-:W-:-:S04]  /*0760*/  FFMA R10, R15, R16, R10 ;  /* 0x000000100f0a7223 */ /* 0x010fc8000000000a */
[----:B-----5:R-:W-:-:S04]  /*0770*/  FFMA R10, R17, R18, R10 ;  /* 0x00000012110a7223 */ /* 0x020fc8000000000a */
[----:B------:R-:W-:-:S04]  /*0780*/  FFMA R10, R19, R20, R10 ;  /* 0x00000014130a7223 */ /* 0x000fc8000000000a */
[----:B------:R-:W-:-:S04]  /*0790*/  FFMA R10, R21, R22, R10 ;  /* 0x00000016150a7223 */ /* 0x000fc8000000000a */
[----:B------:R-:W-:-:S04]  /*07a0*/  FFMA R7, R7, R8, R10 ;  /* 0x0000000807077223 */ /* 0x000fc8000000000a */
[----:B------:R-:W-:-:S07]  /*07b0*/  FFMA R14, R24, R23, R7 ;  /* 0x00000017180e7223 */ /* 0x000fce0000000007 */
.L_x_3:
        /* <DEDUP_REMOVED lines=17> */
[----:B------:R-:W5:Y:S01]  /*08d0*/  LDG.E R15, desc[UR16][R4.64+0xc] ;  /* 0x00000c10040f7981 */ /* 0x000f62000c1e1900 */
[----:B------:R-:W-:Y:S01]  /*08e0*/  IADD3 R9, PT, PT, R9, 0x4, RZ ;  /* 0x0000000409097810 */ /* 0x000fe20007ffe0ff */
[----:B---3--:R-:W-:-:S04]  /*08f0*/  FFMA R7, R7, R8, R14 ;  /* 0x0000000807077223 */ /* 0x008fc8000000000e */
[----:B--2---:R-:W-:-:S04]  /*0900*/  FFMA R7, R10, R11, R7 ;  /* 0x0000000b0a077223 */ /* 0x004fc80000000007 */
[----:B----4-:R-:W-:-:S04]  /*0910*/  FFMA R7, R12, R13, R7 ;  /* 0x0000000d0c077223 */ /* 0x010fc80000000007 */
[----:B-----5:R-:W-:-:S07]  /*0920*/  FFMA R14, R16, R15, R7 ;  /* 0x0000000f100e7223 */ /* 0x020fce0000000007 */
.L_x_4:
[----:B------:R-:W-:Y:S05]  /*0930*/  BRA.U !UP1, `(.L_x_0) ;  /* 0x0000000109447547 */ /* 0x000fea000b800000 */
[----:B------:R-:W1:Y:S01]  /*0940*/  LDC.64 R2, c[0x0][0x388] ;  /* 0x0000e200ff027b82 */ /* 0x000e620000000a00 */
[----:B------:R-:W-:-:S07]  /*0950*/  UIADD3 UR5, UPT, UPT, -UR5, URZ, URZ ;  /* 0x000000ff05057290 */ /* 0x000fce000fffe1ff */
[----:B------:R-:W2:Y:S01]  /*0960*/  LDC.64 R10, c[0x0][0x380] ;  /* 0x0000e000ff0a7b82 */ /* 0x000ea20000000a00 */
[----:B-1----:R-:W-:Y:S01]  /*0970*/  IMAD.WIDE.U32 R2, R9, 0x4, R2 ;  /* 0x0000000409027825 */ /* 0x002fe200078e0002 */
[----:B------:R-:W-:Y:S02]  /*0980*/  IADD3 R9, PT, PT, R0, UR4, R9 ;  /* 0x0000000400097c10 */ /* 0x000fe4000fffe009 */
[----:B------:R-:W-:Y:S02]  /*0990*/  MOV R4, R2 ;  /* 0x0000000200047202 */ /* 0x000fe40000000f00 */
[----:B------:R-:W-:-:S07]  /*09a0*/  MOV R5, R3 ;  /* 0x0000000300057202 */ /* 0x000fce0000000f00 */
.L_x_5:
[----:B--2---:R-:W-:Y:S01]  /*09b0*/  IMAD.WIDE R2, R9, 0x4, R10 ;  /* 0x0000000409027825 */ /* 0x004fe200078e020a */
[----:B0-----:R0:W2:Y:S05]  /*09c0*/  LDG.E R0, desc[UR16][R4.64] ;  /* 0x0000001004007981 */ /* 0x0010aa000c1e1900 */
[----:B------:R-:W2:Y:S01]  /*09d0*/  LDG.E R3, desc[UR16][R2.64] ;  /* 0x0000001002037981 */ /* 0x000ea2000c1e1900 */
[----:B------:R-:W-:-:S04]  /*09e0*/  UIADD3 UR5, UPT, UPT, UR5, 0x1, URZ ;  /* 0x0000000105057890 */ /* 0x000fc8000fffe0ff */
[----:B------:R-:W-:Y:S01]  /*09f0*/  UISETP.NE.AND UP0, UPT, UR5, URZ, UPT ;  /* 0x000000ff0500728c */ /* 0x000fe2000bf05270 */
[----:B0-----:R-:W-:Y:S02]  /*0a00*/  IADD3 R4, P0, PT, R4, 0x4, RZ ;  /* 0x0000000404047810 */ /* 0x001fe40007f1e0ff */
[----:B------:R-:W-:Y:S02]  /*0a10*/  IADD3 R9, PT, PT, R9, 0x1, RZ ;  /* 0x0000000109097810 */ /* 0x000fe40007ffe0ff */
[----:B------:R-:W-:Y:S01]  /*0a20*/  IADD3.X R5, PT, PT, RZ, R5, RZ, P0, !PT ;  /* 0x00000005ff057210 */ /* 0x000fe200007fe4ff */
[----:B--2---:R-:W-:-:S03]  /*0a30*/  FFMA R14, R3, R0, R14 ;  /* 0x00000000030e7223 */ /* 0x004fc6000000000e */
[----:B------:R-:W-:Y:S05]  /*0a40*/  BRA.U UP0, `(.L_x_5) ;  /* 0xfffffffd00d87547 */ /* 0x000fea000b83ffff */
.L_x_0:
[----:B------:R-:W1:Y:S02]  /*0a50*/  LDC.64 R2, c[0x0][0x390] ;  /* 0x0000e400ff027b82 */ /* 0x000e640000000a00 */
[----:B-1----:R-:W-:-:S05]  /*0a60*/  IMAD.WIDE R6, R6, 0x4, R2 ;  /* 0x0000000406067825 */ /* 0x002fca00078e0202 */
[----:B0-----:R-:W-:Y:S01]  /*0a70*/  STG.E desc[UR16][R6.64], R14 ;  /* 0x0000000e06007986 */ /* 0x001fe2000c101910 */
[----:B------:R-:W-:Y:S05]  /*0a80*/  EXIT ;  /* 0x000000000000794d */ /* 0x000fea0003800000 */
.L_x_6:
[----:B------:R-:W-:-:S00]  /*0a90*/  BRA `(.L_x_6) ;  /* 0xfffffffc00fc7947 */ /* 0x000fc0000383ffff */
[----:B------:R-:W-:-:S00]  /*0aa0*/  NOP ;  /* 0x0000000000007918 */ /* 0x000fc00000000000 */
        /* <DEDUP_REMOVED lines=13> */
.L_x_7:


//--------------------- .nv.shared.reserved.0     --------------------------
	.section	.nv.shared.reserved.0,"aw",@nobits
	.weak		__nv_reservedSMEM_offset_0_alias
	.size		__nv_reservedSMEM_offset_0_alias, 0, 64
	.other		__nv_reservedSMEM_offset_0_alias,@"STO_CUDA_RESERVED_SHARED STV_DEFAULT"
__nv_reservedSMEM_offset_0_alias:
	.zero		0
	.zero		64


//--------------------- .nv.constant0._Z6conv1DPfS_S_ii --------------------------
	.section	.nv.constant0._Z6conv1DPfS_S_ii,"a",@progbits
	.sectionflags	@""
	.align	4
.nv.constant0._Z6conv1DPfS_S_ii:
	.zero		928


//--------------------- SYMBOLS --------------------------

	.type		.nv.reservedSmem.offset0,@object
	.size		.nv.reservedSmem.offset0,0x4
